//
// Generated by NVIDIA NVVM Compiler
//
// Compiler Build ID: CL-36424714
// Cuda compilation tools, release 13.0, V13.0.88
// Based on NVVM 20.0.0
//

.version 9.0
.target sm_100
.address_size 64

	// .globl	_Z14moving_averagePfS_

.visible .entry _Z14moving_averagePfS_(
	.param .u64 .ptr .align 1 _Z14moving_averagePfS__param_0,
	.param .u64 .ptr .align 1 _Z14moving_averagePfS__param_1
)
{
	.reg .pred 	%p<2>;
	.reg .b32 	%r<5>;
	.reg .b32 	%f<7>;
	.reg .b64 	%rd<8>;

	ld.param.u64 	%rd1, [_Z14moving_averagePfS__param_0];
	ld.param.u64 	%rd2, [_Z14moving_averagePfS__param_1];
	mov.u32 	%r2, %ctaid.x;
	mov.u32 	%r3, %ntid.x;
	mov.u32 	%r4, %tid.x;
	mad.lo.s32 	%r1, %r2, %r3, %r4;
	setp.gt.s32 	%p1, %r1, 2999997;
	@%p1 bra 	$L__BB0_2;
	cvta.to.global.u64 	%rd3, %rd1;
	cvta.to.global.u64 	%rd4, %rd2;
	mul.wide.s32 	%rd5, %r1, 4;
	add.s64 	%rd6, %rd3, %rd5;
	ld.global.f32 	%f1, [%rd6];
	ld.global.f32 	%f2, [%rd6+4];
	add.f32 	%f3, %f1, %f2;
	ld.global.f32 	%f4, [%rd6+8];
	add.f32 	%f5, %f3, %f4;
	div.rn.f32 	%f6, %f5, 0f40400000;
	add.s64 	%rd7, %rd4, %rd5;
	st.global.f32 	[%rd7], %f6;
$L__BB0_2:
	ret;

}


// ===== COMPILED SASS (sm_100) =====

	.target	sm_100

	.elftype	@"ET_EXEC"


//--------------------- .note.nv.tkinfo           --------------------------
	.section	.note.nv.tkinfo,"",@"SHT_NOTE"
	.sectionflags	@"SHF_NOTE_NV_TKINFO"
	.tkinfo
        /*0018*/ 	.word	0x00000002
        /*0030*/ 	.string	""
        /*0030*/ 	.string	"ptxas"
        /*0030*/ 	.string	"Cuda compilation tools, release 13.0, V13.0.88"
        /*0030*/ 	.string	"Build cuda_13.0.r13.0/compiler.36424714_0"
        /*0030*/ 	.string	"-arch sm_100 -m 64 "



//--------------------- .note.nv.cuinfo           --------------------------
	.section	.note.nv.cuinfo,"",@"SHT_NOTE"
	.sectionflags	@"SHF_NOTE_NV_CUINFO"
        /*0018*/ 	.short	0x0002
        /*001a*/ 	.short	0x0064
        /*001c*/ 	.short	0x0082
	.zero		2


//--------------------- .nv.info                  --------------------------
	.section	.nv.info,"",@"SHT_CUDA_INFO"
	.align	4


	//----- nvinfo : EIATTR_REGCOUNT
	.align		4
        /*0000*/ 	.byte	0x04, 0x2f
        /*0002*/ 	.short	(.L_1 - .L_0)
	.align		4
.L_0:
        /*0004*/ 	.word	index@(_Z14moving_averagePfS_)
        /*0008*/ 	.word	0x0000000d


	//----- nvinfo : EIATTR_FRAME_SIZE
	.align		4
.L_1:
        /*000c*/ 	.byte	0x04, 0x11
        /*000e*/ 	.short	(.L_3 - .L_2)
	.align		4
.L_2:
        /*0010*/ 	.word	index@($__internal_0_$__cuda_sm3x_div_rn_noftz_f32_slowpath)
        /*0014*/ 	.word	0x00000000


	//----- nvinfo : EIATTR_FRAME_SIZE
	.align		4
.L_3:
        /*0018*/ 	.byte	0x04, 0x11
        /*001a*/ 	.short	(.L_5 - .L_4)
	.align		4
.L_4:
        /*001c*/ 	.word	index@(_Z14moving_averagePfS_)
        /*0020*/ 	.word	0x00000000


	//----- nvinfo : EIATTR_MIN_STACK_SIZE
	.align		4
.L_5:
        /*0024*/ 	.byte	0x04, 0x12
        /*0026*/ 	.short	(.L_7 - .L_6)
	.align		4
.L_6:
        /*0028*/ 	.word	index@(_Z14moving_averagePfS_)
        /*002c*/ 	.word	0x00000000
.L_7:


//--------------------- .nv.compat                --------------------------
	.section	.nv.compat,"",@"SHT_CUDA_COMPAT_INFO"
	.align	4
        /*0000*/ 	.byte	0x02, 0x09, 0x00, 0x00, 0x02, 0x02, 0x01, 0x00, 0x02, 0x05, 0x05, 0x00, 0x03, 0x07, 0x01, 0x01
        /*0010*/ 	.byte	0x02, 0x03, 0x00, 0x00, 0x02, 0x06, 0x01, 0x00, 0x04, 0x0b, 0x08, 0x00, 0x01, 0x00, 0x00, 0x00
        /*0020*/ 	.byte	0x00, 0x00, 0x00, 0x00


//--------------------- .nv.info._Z14moving_averagePfS_ --------------------------
	.section	.nv.info._Z14moving_averagePfS_,"",@"SHT_CUDA_INFO"
	.sectionflags	@""
	.align	4


	//----- nvinfo : EIATTR_CUDA_API_VERSION
	.align		4
        /*0000*/ 	.byte	0x04, 0x37
        /*0002*/ 	.short	(.L_9 - .L_8)
.L_8:
        /*0004*/ 	.word	0x00000082


	//----- nvinfo : EIATTR_KPARAM_INFO
	.align		4
.L_9:
        /*0008*/ 	.byte	0x04, 0x17
        /*000a*/ 	.short	(.L_11 - .L_10)
.L_10:
        /*000c*/ 	.word	0x00000000
        /*0010*/ 	.short	0x0001
        /*0012*/ 	.short	0x0008
        /*0014*/ 	.byte	0x00, 0xf5, 0x21, 0x00


	//----- nvinfo : EIATTR_KPARAM_INFO
	.align		4
.L_11:
        /*0018*/ 	.byte	0x04, 0x17
        /*001a*/ 	.short	(.L_13 - .L_12)
.L_12:
        /*001c*/ 	.word	0x00000000
        /*0020*/ 	.short	0x0000
        /*0022*/ 	.short	0x0000
        /*0024*/ 	.byte	0x00, 0xf5, 0x21, 0x00


	//----- nvinfo : EIATTR_SPARSE_MMA_MASK
	.align		4
.L_13:
        /*0028*/ 	.byte	0x03, 0x50
        /*002a*/ 	.short	0x0000


	//----- nvinfo : EIATTR_MAXREG_COUNT
	.align		4
        /*002c*/ 	.byte	0x03, 0x1b
        /*002e*/ 	.short	0x00ff


	//----- nvinfo : EIATTR_MERCURY_ISA_VERSION
	.align		4
        /*0030*/ 	.byte	0x03, 0x5f
        /*0032*/ 	.short	0x0101


	//----- nvinfo : EIATTR_VRC_CTA_INIT_COUNT
	.align		4
        /*0034*/ 	.byte	0x02, 0x4a
	.zero		1
	.zero		1


	//----- nvinfo : EIATTR_EXIT_INSTR_OFFSETS
	.align		4
        /*0038*/ 	.byte	0x04, 0x1c
        /*003a*/ 	.short	(.L_15 - .L_14)


	//   ....[0]....
.L_14:
        /*003c*/ 	.word	0x00000060


	//   ....[1]....
        /*0040*/ 	.word	0x000001f0


	//----- nvinfo : EIATTR_CRS_STACK_SIZE
	.align		4
.L_15:
        /*0044*/ 	.byte	0x04, 0x1e
        /*0046*/ 	.short	(.L_17 - .L_16)
.L_16:
        /*0048*/ 	.word	0x00000000


	//----- nvinfo : EIATTR_CBANK_PARAM_SIZE
	.align		4
.L_17:
        /*004c*/ 	.byte	0x03, 0x19
        /*004e*/ 	.short	0x0010


	//----- nvinfo : EIATTR_PARAM_CBANK
	.align		4
        /*0050*/ 	.byte	0x04, 0x0a
        /*0052*/ 	.short	(.L_19 - .L_18)
	.align		4
.L_18:
        /*0054*/ 	.word	index@(.nv.constant0._Z14moving_averagePfS_)
        /*0058*/ 	.short	0x0380
        /*005a*/ 	.short	0x0010


	//----- nvinfo : EIATTR_SW_WAR
	.align		4
.L_19:
        /*005c*/ 	.byte	0x04, 0x36
        /*005e*/ 	.short	(.L_21 - .L_20)
.L_20:
        /*0060*/ 	.word	0x00000008
.L_21:


//--------------------- .nv.callgraph             --------------------------
	.section	.nv.callgraph,"",@"SHT_CUDA_CALLGRAPH"
	.align	4
	.sectionentsize	8
	.align		4
        /*0000*/ 	.word	0x00000000
	.align		4
        /*0004*/ 	.word	0xffffffff
	.align		4
        /*0008*/ 	.word	0x00000000
	.align		4
        /*000c*/ 	.word	0xfffffffe
	.align		4
        /*0010*/ 	.word	0x00000000
	.align		4
        /*0014*/ 	.word	0xfffffffd
	.align		4
        /*0018*/ 	.word	0x00000000
	.align		4
        /*001c*/ 	.word	0xfffffffc


//--------------------- .text._Z14moving_averagePfS_ --------------------------
	.section	.text._Z14moving_averagePfS_,"ax",@progbits
	.align	128
        .global         _Z14moving_averagePfS_
        .type           _Z14moving_averagePfS_,@function
        .size           _Z14moving_averagePfS_,(.L_x_15 - _Z14moving_averagePfS_)
        .other          _Z14moving_averagePfS_,@"STO_CUDA_ENTRY STV_DEFAULT"
_Z14moving_averagePfS_:
.text._Z14moving_averagePfS_:
[----:B------:R-:W-:Y:S01]  /*0000*/  LDC R1, c[0x0][0x37c] ;  /* 0x0000df00ff017b82 */ /* 0x000fe20000000800 */
[----:B------:R-:W0:Y:S07]  /*0010*/  S2R R3, SR_TID.X ;  /* 0x0000000000037919 */ /* 0x000e2e0000002100 */
[----:B------:R-:W0:Y:S08]  /*0020*/  S2UR UR4, SR_CTAID.X ;  /* 0x00000000000479c3 */ /* 0x000e300000002500 */
[----:B------:R-:W0:Y:S02]  /*0030*/  LDC R2, c[0x0][0x360] ;  /* 0x0000d800ff027b82 */ /* 0x000e240000000800 */
[----:B0-----:R-:W-:-:S05]  /*0040*/  IMAD R2, R2, UR4, R3 ;  /* 0x0000000402027c24 */ /* 0x001fca000f8e0203 */
[----:B------:R-:W-:-:S13]  /*0050*/  ISETP.GT.AND P0, PT, R2, 0x2dc6bd, PT ;  /* 0x002dc6bd0200780c */ /* 0x000fda0003f04270 */
[----:B------:R-:W-:Y:S05]  /*0060*/  @P0 EXIT ;  /* 0x000000000000094d */ /* 0x000fea0003800000 */
[----:B------:R-:W0:Y:S01]  /*0070*/  LDC.64 R4, c[0x0][0x380] ;  /* 0x0000e000ff047b82 */ /* 0x000e220000000a00 */
[----:B------:R-:W1:Y:S01]  /*0080*/  LDCU.64 UR6, c[0x0][0x358] ;  /* 0x00006b00ff0677ac */ /* 0x000e620008000a00 */
[----:B0-----:R-:W-:-:S05]  /*0090*/  IMAD.WIDE R4, R2, 0x4, R4 ;  /* 0x0000000402047825 */ /* 0x001fca00078e0204 */
[----:B-1----:R-:W2:Y:S04]  /*00a0*/  LDG.E R0, desc[UR6][R4.64] ;  /* 0x0000000604007981 */ /* 0x002ea8000c1e1900 */
[----:B------:R-:W2:Y:S04]  /*00b0*/  LDG.E R3, desc[UR6][R4.64+0x4] ;  /* 0x0000040604037981 */ /* 0x000ea8000c1e1900 */
[----:B------:R-:W3:Y:S01]  /*00c0*/  LDG.E R7, desc[UR6][R4.64+0x8] ;  /* 0x0000080604077981 */ /* 0x000ee2000c1e1900 */
[----:B------:R-:W-:Y:S01]  /*00d0*/  IMAD.MOV.U32 R6, RZ, RZ, 0x3eaaaaab ;  /* 0x3eaaaaabff067424 */ /* 0x000fe200078e00ff */
[----:B------:R-:W-:Y:S01]  /*00e0*/  BSSY.RECONVERGENT B1, `(.L_x_0) ;  /* 0x000000d000017945 */ /* 0x000fe20003800200 */
[----:B------:R-:W-:-:S02]  /*00f0*/  IMAD.MOV.U32 R9, RZ, RZ, 0x40400000 ;  /* 0x40400000ff097424 */ /* 0x000fc400078e00ff */
[----:B--2---:R-:W-:Y:S02]  /*0100*/  FADD R0, R0, R3 ;  /* 0x0000000300007221 */ /* 0x004fe40000000000 */
[----:B------:R-:W-:Y:S02]  /*0110*/  FFMA R3, R6, -R9, 1 ;  /* 0x3f80000006037423 */ /* 0x000fe40000000809 */
[----:B---3--:R-:W-:Y:S02]  /*0120*/  FADD R0, R0, R7 ;  /* 0x0000000700007221 */ /* 0x008fe40000000000 */
[----:B------:R-:W-:Y:S02]  /*0130*/  FFMA R3, R3, R6, 0.3333333432674407959 ;  /* 0x3eaaaaab03037423 */ /* 0x000fe40000000006 */
[----:B------:R-:W0:Y:S02]  /*0140*/  FCHK P0, R0, 3 ;  /* 0x4040000000007902 */ /* 0x000e240000000000 */
[----:B------:R-:W-:-:S04]  /*0150*/  FFMA R6, R0, R3, RZ ;  /* 0x0000000300067223 */ /* 0x000fc800000000ff */
[----:B------:R-:W-:-:S04]  /*0160*/  FFMA R7, R6, -3, R0 ;  /* 0xc040000006077823 */ /* 0x000fc80000000000 */
[----:B------:R-:W-:Y:S01]  /*0170*/  FFMA R7, R3, R7, R6 ;  /* 0x0000000703077223 */ /* 0x000fe20000000006 */
[----:B0-----:R-:W-:Y:S06]  /*0180*/  @!P0 BRA `(.L_x_1) ;  /* 0x0000000000088947 */ /* 0x001fec0003800000 */
[----:B------:R-:W-:-:S07]  /*0190*/  MOV R4, 0x1b0 ;  /* 0x000001b000047802 */ /* 0x000fce0000000f00 */
[----:B------:R-:W-:Y:S05]  /*01a0*/  CALL.REL.NOINC `($__internal_0_$__cuda_sm3x_div_rn_noftz_f32_slowpath) ;  /* 0x0000000000147944 */ /* 0x000fea0003c00000 */
.L_x_1:
[----:B------:R-:W-:Y:S05]  /*01b0*/  BSYNC.RECONVERGENT B1 ;  /* 0x0000000000017941 */ /* 0x000fea0003800200 */
.L_x_0:
[----:B------:R-:W0:Y:S02]  /*01c0*/  LDC.64 R4, c[0x0][0x388] ;  /* 0x0000e200ff047b82 */ /* 0x000e240000000a00 */
[----:B0-----:R-:W-:-:S05]  /*01d0*/  IMAD.WIDE R2, R2, 0x4, R4 ;  /* 0x0000000402027825 */ /* 0x001fca00078e0204 */
[----:B------:R-:W-:Y:S01]  /*01e0*/  STG.E desc[UR6][R2.64], R7 ;  /* 0x0000000702007986 */ /* 0x000fe2000c101906 */
[----:B------:R-:W-:Y:S05]  /*01f0*/  EXIT ;  /* 0x000000000000794d */ /* 0x000fea0003800000 */
        .weak           $__internal_0_$__cuda_sm3x_div_rn_noftz_f32_slowpath
        .type           $__internal_0_$__cuda_sm3x_div_rn_noftz_f32_slowpath,@function
        .size           $__internal_0_$__cuda_sm3x_div_rn_noftz_f32_slowpath,(.L_x_15 - $__internal_0_$__cuda_sm3x_div_rn_noftz_f32_slowpath)
$__internal_0_$__cuda_sm3x_div_rn_noftz_f32_slowpath:
[--C-:B------:R-:W-:Y:S01]  /*0200*/  SHF.R.U32.HI R3, RZ, 0x17, R0.reuse ;  /* 0x00000017ff037819 */ /* 0x100fe20000011600 */
[----:B------:R-:W-:Y:S04]  /*0210*/  BSSY.RECONVERGENT B0, `(.L_x_2) ;  /* 0x000005c000007945 */ /* 0x000fe80003800200 */
[----:B------:R-:W-:Y:S01]  /*0220*/  BSSY.RELIABLE B2, `(.L_x_3) ;  /* 0x000001a000027945 */ /* 0x000fe20003800100 */
[----:B------:R-:W-:Y:S01]  /*0230*/  IMAD.MOV.U32 R5, RZ, RZ, R0 ;  /* 0x000000ffff057224 */ /* 0x000fe200078e0000 */
[----:B------:R-:W-:-:S05]  /*0240*/  LOP3.LUT R3, R3, 0xff, RZ, 0xc0, !PT ;  /* 0x000000ff03037812 */ /* 0x000fca00078ec0ff */
[----:B------:R-:W-:-:S05]  /*0250*/  VIADD R7, R3, 0xffffffff ;  /* 0xffffffff03077836 */ /* 0x000fca0000000000 */
[----:B------:R-:W-:-:S13]  /*0260*/  ISETP.GT.U32.OR P0, PT, R7, 0xfd, !PT ;  /* 0x000000fd0700780c */ /* 0x000fda0007f04470 */
[----:B------:R-:W-:Y:S01]  /*0270*/  @!P0 IMAD.MOV.U32 R6, RZ, RZ, RZ ;  /* 0x000000ffff068224 */ /* 0x000fe200078e00ff */
[----:B------:R-:W-:Y:S06]  /*0280*/  @!P0 BRA `(.L_x_4) ;  /* 0x00000000004c8947 */ /* 0x000fec0003800000 */
[----:B------:R-:W-:-:S13]  /*0290*/  FSETP.GTU.FTZ.AND P0, PT, |R0|, +INF , PT ;  /* 0x7f8000000000780b */ /* 0x000fda0003f1c200 */
[----:B------:R-:W-:Y:S05]  /*02a0*/  @P0 BREAK.RELIABLE B2 ;  /* 0x0000000000020942 */ /* 0x000fea0003800100 */
[----:B------:R-:W-:Y:S05]  /*02b0*/  @P0 BRA `(.L_x_5) ;  /* 0x0000000400400947 */ /* 0x000fea0003800000 */
[----:B------:R-:W-:-:S05]  /*02c0*/  IMAD.MOV.U32 R6, RZ, RZ, 0x40400000 ;  /* 0x40400000ff067424 */ /* 0x000fca00078e00ff */
[----:B------:R-:W-:-:S13]  /*02d0*/  LOP3.LUT P0, RZ, R6, 0x7fffffff, R5, 0xc8, !PT ;  /* 0x7fffffff06ff7812 */ /* 0x000fda000780c805 */
[----:B------:R-:W-:Y:S05]  /*02e0*/  @!P0 BREAK.RELIABLE B2 ;  /* 0x0000000000028942 */ /* 0x000fea0003800100 */
[----:B------:R-:W-:Y:S05]  /*02f0*/  @!P0 BRA `(.L_x_6) ;  /* 0x0000000400288947 */ /* 0x000fea0003800000 */
[----:B------:R-:W-:-:S13]  /*0300*/  LOP3.LUT P0, RZ, R5, 0x7fffffff, RZ, 0xc0, !PT ;  /* 0x7fffffff05ff7812 */ /* 0x000fda000780c0ff */
[----:B------:R-:W-:Y:S05]  /*0310*/  @!P0 BREAK.RELIABLE B2 ;  /* 0x0000000000028942 */ /* 0x000fea0003800100 */
[----:B------:R-:W-:Y:S05]  /*0320*/  @!P0 BRA `(.L_x_7) ;  /* 0x0000000400148947 */ /* 0x000fea0003800000 */
[----:B------:R-:W-:Y:S02]  /*0330*/  FSETP.NEU.FTZ.AND P0, PT, |R0|, +INF , PT ;  /* 0x7f8000000000780b */ /* 0x000fe40003f1d200 */
[----:B------:R-:W-:-:S04]  /*0340*/  LOP3.LUT P1, RZ, R6, 0x7fffffff, RZ, 0xc0, !PT ;  /* 0x7fffffff06ff7812 */ /* 0x000fc8000782c0ff */
[----:B------:R-:W-:-:S13]  /*0350*/  PLOP3.LUT P0, PT, P0, P1, PT, 0x2f, 0xf2 ;  /* 0x0000000000f2781c */ /* 0x000fda0000702577 */
[----:B------:R-:W-:Y:S05]  /*0360*/  @P0 BREAK.RELIABLE B2 ;  /* 0x0000000000020942 */ /* 0x000fea0003800100 */
[----:B------:R-:W-:Y:S05]  /*0370*/  @P0 BRA `(.L_x_8) ;  /* 0x0000000000f40947 */ /* 0x000fea0003800000 */
[----:B------:R-:W-:-:S13]  /*0380*/  ISETP.GE.AND P0, PT, R7, RZ, PT ;  /* 0x000000ff0700720c */ /* 0x000fda0003f06270 */
[----:B------:R-:W-:Y:S02]  /*0390*/  @P0 IMAD.MOV.U32 R6, RZ, RZ, RZ ;  /* 0x000000ffff060224 */ /* 0x000fe400078e00ff */
[----:B------:R-:W-:Y:S01]  /*03a0*/  @!P0 FFMA R5, R0, 1.84467440737095516160e+19, RZ ;  /* 0x5f80000000058823 */ /* 0x000fe200000000ff */
[----:B------:R-:W-:-:S07]  /*03b0*/  @!P0 IMAD.MOV.U32 R6, RZ, RZ, -0x40 ;  /* 0xffffffc0ff068424 */ /* 0x000fce00078e00ff */
.L_x_4:
[----:B------:R-:W-:Y:S05]  /*03c0*/  BSYNC.RELIABLE B2 ;  /* 0x0000000000027941 */ /* 0x000fea0003800100 */
.L_x_3:
[----:B------:R-:W-:Y:S01]  /*03d0*/  UMOV UR4, 0x40400000 ;  /* 0x4040000000047882 */ /* 0x000fe20000000000 */
[----:B------:R-:W-:Y:S01]  /*03e0*/  IADD3 R3, PT, PT, R3, -0x7f, RZ ;  /* 0xffffff8103037810 */ /* 0x000fe20007ffe0ff */
[----:B------:R-:W-:Y:S01]  /*03f0*/  UIADD3 UR4, UPT, UPT, UR4, -0x800000, URZ ;  /* 0xff80000004047890 */ /* 0x000fe2000fffe0ff */
[----:B------:R-:W-:Y:S02]  /*0400*/  BSSY.RECONVERGENT B2, `(.L_x_9) ;  /* 0x0000033000027945 */ /* 0x000fe40003800200 */
[----:B------:R-:W-:Y:S01]  /*0410*/  IADD3 R6, PT, PT, R6, -0x1, R3 ;  /* 0xffffffff06067810 */ /* 0x000fe20007ffe003 */
[----:B------:R-:W-:Y:S02]  /*0420*/  IMAD R0, R3, -0x800000, R5 ;  /* 0xff80000003007824 */ /* 0x000fe400078e0205 */
[----:B------:R-:W-:-:S03]  /*0430*/  FADD.FTZ R9, -RZ, -UR4 ;  /* 0x80000004ff097e21 */ /* 0x000fc60008010100 */
[----:B------:R-:W0:Y:S02]  /*0440*/  MUFU.RCP R7, UR4 ;  /* 0x0000000400077d08 */ /* 0x000e240008001000 */
[----:B0-----:R-:W-:-:S04]  /*0450*/  FFMA R8, R7, R9, 1 ;  /* 0x3f80000007087423 */ /* 0x001fc80000000009 */
[----:B------:R-:W-:-:S04]  /*0460*/  FFMA R7, R7, R8, R7 ;  /* 0x0000000807077223 */ /* 0x000fc80000000007 */
[----:B------:R-:W-:-:S04]  /*0470*/  FFMA R8, R0, R7, RZ ;  /* 0x0000000700087223 */ /* 0x000fc800000000ff */
[----:B------:R-:W-:-:S04]  /*0480*/  FFMA R5, R9, R8, R0 ;  /* 0x0000000809057223 */ /* 0x000fc80000000000 */
[----:B------:R-:W-:-:S04]  /*0490*/  FFMA R8, R7, R5, R8 ;  /* 0x0000000507087223 */ /* 0x000fc80000000008 */
[----:B------:R-:W-:-:S04]  /*04a0*/  FFMA R9, R9, R8, R0 ;  /* 0x0000000809097223 */ /* 0x000fc80000000000 */
[----:B------:R-:W-:-:S05]  /*04b0*/  FFMA R5, R7, R9, R8 ;  /* 0x0000000907057223 */ /* 0x000fca0000000008 */
[----:B------:R-:W-:-:S04]  /*04c0*/  SHF.R.U32.HI R0, RZ, 0x17, R5 ;  /* 0x00000017ff007819 */ /* 0x000fc80000011605 */
[----:B------:R-:W-:-:S05]  /*04d0*/  LOP3.LUT R0, R0, 0xff, RZ, 0xc0, !PT ;  /* 0x000000ff00007812 */ /* 0x000fca00078ec0ff */
[----:B------:R-:W-:-:S04]  /*04e0*/  IMAD.IADD R10, R0, 0x1, R6 ;  /* 0x00000001000a7824 */ /* 0x000fc800078e0206 */
[----:B------:R-:W-:-:S05]  /*04f0*/  VIADD R0, R10, 0xffffffff ;  /* 0xffffffff0a007836 */ /* 0x000fca0000000000 */
[----:B------:R-:W-:-:S13]  /*0500*/  ISETP.GE.U32.AND P0, PT, R0, 0xfe, PT ;  /* 0x000000fe0000780c */ /* 0x000fda0003f06070 */
[----:B------:R-:W-:Y:S05]  /*0510*/  @!P0 BRA `(.L_x_10) ;  /* 0x0000000000808947 */ /* 0x000fea0003800000 */
[----:B------:R-:W-:-:S13]  /*0520*/  ISETP.GT.AND P0, PT, R10, 0xfe, PT ;  /* 0x000000fe0a00780c */ /* 0x000fda0003f04270 */
[----:B------:R-:W-:Y:S05]  /*0530*/  @P0 BRA `(.L_x_11) ;  /* 0x00000000006c0947 */ /* 0x000fea0003800000 */
[----:B------:R-:W-:-:S13]  /*0540*/  ISETP.GE.AND P0, PT, R10, 0x1, PT ;  /* 0x000000010a00780c */ /* 0x000fda0003f06270 */
[----:B------:R-:W-:Y:S05]  /*0550*/  @P0 BRA `(.L_x_12) ;  /* 0x0000000000740947 */ /* 0x000fea0003800000 */
[----:B------:R-:W-:Y:S02]  /*0560*/  ISETP.GE.AND P0, PT, R10, -0x18, PT ;  /* 0xffffffe80a00780c */ /* 0x000fe40003f06270 */
[----:B------:R-:W-:-:S11]  /*0570*/  LOP3.LUT R5, R5, 0x80000000, RZ, 0xc0, !PT ;  /* 0x8000000005057812 */ /* 0x000fd600078ec0ff */
[----:B------:R-:W-:Y:S05]  /*0580*/  @!P0 BRA `(.L_x_12) ;  /* 0x0000000000688947 */ /* 0x000fea0003800000 */
[CCC-:B------:R-:W-:Y:S01]  /*0590*/  FFMA.RZ R0, R7.reuse, R9.reuse, R8.reuse ;  /* 0x0000000907007223 */ /* 0x1c0fe2000000c008 */
[C---:B------:R-:W-:Y:S01]  /*05a0*/  VIADD R6, R10.reuse, 0x20 ;  /* 0x000000200a067836 */ /* 0x040fe20000000000 */
[C---:B------:R-:W-:Y:S02]  /*05b0*/  ISETP.NE.AND P2, PT, R10.reuse, RZ, PT ;  /* 0x000000ff0a00720c */ /* 0x040fe40003f45270 */
[----:B------:R-:W-:Y:S02]  /*05c0*/  ISETP.NE.AND P1, PT, R10, RZ, PT ;  /* 0x000000ff0a00720c */ /* 0x000fe40003f25270 */
[----:B------:R-:W-:Y:S01]  /*05d0*/  LOP3.LUT R3, R0, 0x7fffff, RZ, 0xc0, !PT ;  /* 0x007fffff00037812 */ /* 0x000fe200078ec0ff */
[CCC-:B------:R-:W-:Y:S01]  /*05e0*/  FFMA.RP R0, R7.reuse, R9.reuse, R8.reuse ;  /* 0x0000000907007223 */ /* 0x1c0fe20000008008 */
[----:B------:R-:W-:Y:S01]  /*05f0*/  FFMA.RM R7, R7, R9, R8 ;  /* 0x0000000907077223 */ /* 0x000fe20000004008 */
[----:B------:R-:W-:Y:S01]  /*0600*/  IMAD.MOV R8, RZ, RZ, -R10 ;  /* 0x000000ffff087224 */ /* 0x000fe200078e0a0a */
[----:B------:R-:W-:-:S03]  /*0610*/  LOP3.LUT R3, R3, 0x800000, RZ, 0xfc, !PT ;  /* 0x0080000003037812 */ /* 0x000fc600078efcff */
[----:B------:R-:W-:Y:S02]  /*0620*/  FSETP.NEU.FTZ.AND P0, PT, R0, R7, PT ;  /* 0x000000070000720b */ /* 0x000fe40003f1d000 */
[----:B------:R-:W-:Y:S02]  /*0630*/  SHF.L.U32 R6, R3, R6, RZ ;  /* 0x0000000603067219 */ /* 0x000fe400000006ff */
[----:B------:R-:W-:Y:S02]  /*0640*/  SEL R0, R8, RZ, P2 ;  /* 0x000000ff08007207 */ /* 0x000fe40001000000 */
[----:B------:R-:W-:Y:S02]  /*0650*/  ISETP.NE.AND P1, PT, R6, RZ, P1 ;  /* 0x000000ff0600720c */ /* 0x000fe40000f25270 */
[----:B------:R-:W-:Y:S02]  /*0660*/  SHF.R.U32.HI R0, RZ, R0, R3 ;  /* 0x00000000ff007219 */ /* 0x000fe40000011603 */
[----:B------:R-:W-:-:S02]  /*0670*/  PLOP3.LUT P0, PT, P0, P1, PT, 0xf8, 0x8f ;  /* 0x00000000008f781c */ /* 0x000fc40000703f70 */
[----:B------:R-:W-:Y:S02]  /*0680*/  SHF.R.U32.HI R6, RZ, 0x1, R0 ;  /* 0x00000001ff067819 */ /* 0x000fe40000011600 */
[----:B------:R-:W-:-:S04]  /*0690*/  SEL R3, RZ, 0x1, !P0 ;  /* 0x00000001ff037807 */ /* 0x000fc80004000000 */
[----:B------:R-:W-:-:S04]  /*06a0*/  LOP3.LUT R3, R3, 0x1, R6, 0xf8, !PT ;  /* 0x0000000103037812 */ /* 0x000fc800078ef806 */
[----:B------:R-:W-:-:S04]  /*06b0*/  LOP3.LUT R3, R3, R0, RZ, 0xc0, !PT ;  /* 0x0000000003037212 */ /* 0x000fc800078ec0ff */
[----:B------:R-:W-:-:S04]  /*06c0*/  IADD3 R6, PT, PT, R6, R3, RZ ;  /* 0x0000000306067210 */ /* 0x000fc80007ffe0ff */
[----:B------:R-:W-:Y:S01]  /*06d0*/  LOP3.LUT R5, R6, R5, RZ, 0xfc, !PT ;  /* 0x0000000506057212 */ /* 0x000fe200078efcff */
[----:B------:R-:W-:Y:S06]  /*06e0*/  BRA `(.L_x_12) ;  /* 0x0000000000107947 */ /* 0x000fec0003800000 */
.L_x_11:
[----:B------:R-:W-:-:S04]  /*06f0*/  LOP3.LUT R5, R5, 0x80000000, RZ, 0xc0, !PT ;  /* 0x8000000005057812 */ /* 0x000fc800078ec0ff */
[----:B------:R-:W-:Y:S01]  /*0700*/  LOP3.LUT R5, R5, 0x7f800000, RZ, 0xfc, !PT ;  /* 0x7f80000005057812 */ /* 0x000fe200078efcff */
[----:B------:R-:W-:Y:S06]  /*0710*/  BRA `(.L_x_12) ;  /* 0x0000000000047947 */ /* 0x000fec0003800000 */
.L_x_10:
[----:B------:R-:W-:-:S07]  /*0720*/  IMAD R5, R6, 0x800000, R5 ;  /* 0x0080000006057824 */ /* 0x000fce00078e0205 */
.L_x_12:
[----:B------:R-:W-:Y:S05]  /*0730*/  BSYNC.RECONVERGENT B2 ;  /* 0x0000000000027941 */ /* 0x000fea0003800200 */
.L_x_9:
[----:B------:R-:W-:Y:S05]  /*0740*/  BRA `(.L_x_13) ;  /* 0x0000000000207947 */ /* 0x000fea0003800000 */
.L_x_8:
[----:B------:R-:W-:-:S04]  /*0750*/  LOP3.LUT R5, R6, 0x80000000, R5, 0x48, !PT ;  /* 0x8000000006057812 */ /* 0x000fc800078e4805 */
[----:B------:R-:W-:Y:S01]  /*0760*/  LOP3.LUT R5, R5, 0x7f800000, RZ, 0xfc, !PT ;  /* 0x7f80000005057812 */ /* 0x000fe200078efcff */
[----:B------:R-:W-:Y:S06]  /*0770*/  BRA `(.L_x_13) ;  /* 0x0000000000147947 */ /* 0x000fec0003800000 */
.L_x_7:
[----:B------:R-:W-:Y:S01]  /*0780*/  LOP3.LUT R5, R6, 0x80000000, R5, 0x48, !PT ;  /* 0x8000000006057812 */ /* 0x000fe200078e4805 */
[----:B------:R-:W-:Y:S06]  /*0790*/  BRA `(.L_x_13) ;  /* 0x00000000000c7947 */ /* 0x000fec0003800000 */
.L_x_6:
[----:B------:R-:W0:Y:S01]  /*07a0*/  MUFU.RSQ R5, -QNAN ;  /* 0xffc0000000057908 */ /* 0x000e220000001400 */
[----:B------:R-:W-:Y:S05]  /*07b0*/  BRA `(.L_x_13) ;  /* 0x0000000000047947 */ /* 0x000fea0003800000 */
.L_x_5:
[----:B------:R-:W-:-:S07]  /*07c0*/  FADD.FTZ R5, R0, 3 ;  /* 0x4040000000057421 */ /* 0x000fce0000010000 */
.L_x_13:
[----:B------:R-:W-:Y:S05]  /*07d0*/  BSYNC.RECONVERGENT B0 ;  /* 0x0000000000007941 */ /* 0x000fea0003800200 */
.L_x_2:
[----:B0-----:R-:W-:Y:S02]  /*07e0*/  IMAD.MOV.U32 R7, RZ, RZ, R5 ;  /* 0x000000ffff077224 */ /* 0x001fe400078e0005 */
[----:B------:R-:W-:-:S04]  /*07f0*/  IMAD.MOV.U32 R5, RZ, RZ, 0x0 ;  /* 0x00000000ff057424 */ /* 0x000fc800078e00ff */
[----:B------:R-:W-:Y:S05]  /*0800*/  RET.REL.NODEC R4 `(_Z14moving_averagePfS_) ;  /* 0xfffffff404fc7950 */ /* 0x000fea0003c3ffff */
.L_x_14:
[----:B------:R-:W-:-:S00]  /*0810*/  BRA `(.L_x_14) ;  /* 0xfffffffc00fc7947 */ /* 0x000fc0000383ffff */
[----:B------:R-:W-:-:S00]  /*0820*/  NOP ;  /* 0x0000000000007918 */ /* 0x000fc00000000000 */
        /* <DEDUP_REMOVED lines=13> */
.L_x_15:


//--------------------- .nv.shared.reserved.0     --------------------------
	.section	.nv.shared.reserved.0,"aw",@nobits
	.weak		__nv_reservedSMEM_offset_0_alias
	.size		__nv_reservedSMEM_offset_0_alias, 0, 64
	.other		__nv_reservedSMEM_offset_0_alias,@"STO_CUDA_RESERVED_SHARED STV_DEFAULT"
__nv_reservedSMEM_offset_0_alias:
	.zero		0
	.zero		64


//--------------------- .nv.constant0._Z14moving_averagePfS_ --------------------------
	.section	.nv.constant0._Z14moving_averagePfS_,"a",@progbits
	.sectionflags	@""
	.align	4
.nv.constant0._Z14moving_averagePfS_:
	.zero		912


//--------------------- SYMBOLS --------------------------

	.type		.nv.reservedSmem.offset0,@object
	.size		.nv.reservedSmem.offset0,0x4
